//
// Generated by NVIDIA NVVM Compiler
//
// Compiler Build ID: CL-36424714
// Cuda compilation tools, release 13.0, V13.0.88
// Based on NVVM 20.0.0
//

.version 9.0
.target sm_100
.address_size 64

	// .globl	_Z3maxPiS_

.visible .entry _Z3maxPiS_(
	.param .u64 .ptr .align 1 _Z3maxPiS__param_0,
	.param .u64 .ptr .align 1 _Z3maxPiS__param_1
)
{
	.reg .b32 	%r<5>;
	.reg .b64 	%rd<7>;

	ld.param.u64 	%rd1, [_Z3maxPiS__param_0];
	ld.param.u64 	%rd2, [_Z3maxPiS__param_1];
	cvta.to.global.u64 	%rd3, %rd2;
	cvta.to.global.u64 	%rd4, %rd1;
	mov.u32 	%r1, %tid.x;
	ld.global.u32 	%r2, [%rd4];
	st.global.u32 	[%rd3], %r2;
	mul.wide.u32 	%rd5, %r1, 4;
	add.s64 	%rd6, %rd4, %rd5;
	ld.global.u32 	%r3, [%rd6];
	min.s32 	%r4, %r3, %r2;
	st.global.u32 	[%rd3], %r4;
	ret;

}


// ===== COMPILED SASS (sm_100) =====

	.target	sm_100

	.elftype	@"ET_EXEC"


//--------------------- .note.nv.tkinfo           --------------------------
	.section	.note.nv.tkinfo,"",@"SHT_NOTE"
	.sectionflags	@"SHF_NOTE_NV_TKINFO"
	.tkinfo
        /*0018*/ 	.word	0x00000002
        /*0030*/ 	.string	""
        /*0030*/ 	.string	"ptxas"
        /*0030*/ 	.string	"Cuda compilation tools, release 13.0, V13.0.88"
        /*0030*/ 	.string	"Build cuda_13.0.r13.0/compiler.36424714_0"
        /*0030*/ 	.string	"-arch sm_100 -m 64 "



//--------------------- .note.nv.cuinfo           --------------------------
	.section	.note.nv.cuinfo,"",@"SHT_NOTE"
	.sectionflags	@"SHF_NOTE_NV_CUINFO"
        /*0018*/ 	.short	0x0002
        /*001a*/ 	.short	0x0064
        /*001c*/ 	.short	0x0082
	.zero		2


//--------------------- .nv.info                  --------------------------
	.section	.nv.info,"",@"SHT_CUDA_INFO"
	.align	4


	//----- nvinfo : EIATTR_REGCOUNT
	.align		4
        /*0000*/ 	.byte	0x04, 0x2f
        /*0002*/ 	.short	(.L_1 - .L_0)
	.align		4
.L_0:
        /*0004*/ 	.word	index@(_Z3maxPiS_)
        /*0008*/ 	.word	0x0000000c


	//----- nvinfo : EIATTR_FRAME_SIZE
	.align		4
.L_1:
        /*000c*/ 	.byte	0x04, 0x11
        /*000e*/ 	.short	(.L_3 - .L_2)
	.align		4
.L_2:
        /*0010*/ 	.word	index@(_Z3maxPiS_)
        /*0014*/ 	.word	0x00000000


	//----- nvinfo : EIATTR_MIN_STACK_SIZE
	.align		4
.L_3:
        /*0018*/ 	.byte	0x04, 0x12
        /*001a*/ 	.short	(.L_5 - .L_4)
	.align		4
.L_4:
        /*001c*/ 	.word	index@(_Z3maxPiS_)
        /*0020*/ 	.word	0x00000000
.L_5:


//--------------------- .nv.compat                --------------------------
	.section	.nv.compat,"",@"SHT_CUDA_COMPAT_INFO"
	.align	4
        /*0000*/ 	.byte	0x02, 0x09, 0x00, 0x00, 0x02, 0x02, 0x01, 0x00, 0x02, 0x05, 0x05, 0x00, 0x03, 0x07, 0x01, 0x01
        /*0010*/ 	.byte	0x02, 0x03, 0x00, 0x00, 0x02, 0x06, 0x01, 0x00, 0x04, 0x0b, 0x08, 0x00, 0x09, 0x00, 0x00, 0x00
        /*0020*/ 	.byte	0x00, 0x00, 0x00, 0x00


//--------------------- .nv.info._Z3maxPiS_       --------------------------
	.section	.nv.info._Z3maxPiS_,"",@"SHT_CUDA_INFO"
	.sectionflags	@""
	.align	4


	//----- nvinfo : EIATTR_CUDA_API_VERSION
	.align		4
        /*0000*/ 	.byte	0x04, 0x37
        /*0002*/ 	.short	(.L_7 - .L_6)
.L_6:
        /*0004*/ 	.word	0x00000082


	//----- nvinfo : EIATTR_KPARAM_INFO
	.align		4
.L_7:
        /*0008*/ 	.byte	0x04, 0x17
        /*000a*/ 	.short	(.L_9 - .L_8)
.L_8:
        /*000c*/ 	.word	0x00000000
        /*0010*/ 	.short	0x0001
        /*0012*/ 	.short	0x0008
        /*0014*/ 	.byte	0x00, 0xf5, 0x21, 0x00


	//----- nvinfo : EIATTR_KPARAM_INFO
	.align		4
.L_9:
        /*0018*/ 	.byte	0x04, 0x17
        /*001a*/ 	.short	(.L_11 - .L_10)
.L_10:
        /*001c*/ 	.word	0x00000000
        /*0020*/ 	.short	0x0000
        /*0022*/ 	.short	0x0000
        /*0024*/ 	.byte	0x00, 0xf5, 0x21, 0x00


	//----- nvinfo : EIATTR_SPARSE_MMA_MASK
	.align		4
.L_11:
        /*0028*/ 	.byte	0x03, 0x50
        /*002a*/ 	.short	0x0000


	//----- nvinfo : EIATTR_MAXREG_COUNT
	.align		4
        /*002c*/ 	.byte	0x03, 0x1b
        /*002e*/ 	.short	0x00ff


	//----- nvinfo : EIATTR_MERCURY_ISA_VERSION
	.align		4
        /*0030*/ 	.byte	0x03, 0x5f
        /*0032*/ 	.short	0x0101


	//----- nvinfo : EIATTR_VRC_CTA_INIT_COUNT
	.align		4
        /*0034*/ 	.byte	0x02, 0x4a
	.zero		1
	.zero		1


	//----- nvinfo : EIATTR_EXIT_INSTR_OFFSETS
	.align		4
        /*0038*/ 	.byte	0x04, 0x1c
        /*003a*/ 	.short	(.L_13 - .L_12)


	//   ....[0]....
.L_12:
        /*003c*/ 	.word	0x000000c0


	//----- nvinfo : EIATTR_CBANK_PARAM_SIZE
	.align		4
.L_13:
        /*0040*/ 	.byte	0x03, 0x19
        /*0042*/ 	.short	0x0010


	//----- nvinfo : EIATTR_PARAM_CBANK
	.align		4
        /*0044*/ 	.byte	0x04, 0x0a
        /*0046*/ 	.short	(.L_15 - .L_14)
	.align		4
.L_14:
        /*0048*/ 	.word	index@(.nv.constant0._Z3maxPiS_)
        /*004c*/ 	.short	0x0380
        /*004e*/ 	.short	0x0010


	//----- nvinfo : EIATTR_SW_WAR
	.align		4
.L_15:
        /*0050*/ 	.byte	0x04, 0x36
        /*0052*/ 	.short	(.L_17 - .L_16)
.L_16:
        /*0054*/ 	.word	0x00000008
.L_17:


//--------------------- .nv.callgraph             --------------------------
	.section	.nv.callgraph,"",@"SHT_CUDA_CALLGRAPH"
	.align	4
	.sectionentsize	8
	.align		4
        /*0000*/ 	.word	0x00000000
	.align		4
        /*0004*/ 	.word	0xffffffff
	.align		4
        /*0008*/ 	.word	0x00000000
	.align		4
        /*000c*/ 	.word	0xfffffffe
	.align		4
        /*0010*/ 	.word	0x00000000
	.align		4
        /*0014*/ 	.word	0xfffffffd
	.align		4
        /*0018*/ 	.word	0x00000000
	.align		4
        /*001c*/ 	.word	0xfffffffc


//--------------------- .text._Z3maxPiS_          --------------------------
	.section	.text._Z3maxPiS_,"ax",@progbits
	.align	128
        .global         _Z3maxPiS_
        .type           _Z3maxPiS_,@function
        .size           _Z3maxPiS_,(.L_x_1 - _Z3maxPiS_)
        .other          _Z3maxPiS_,@"STO_CUDA_ENTRY STV_DEFAULT"
_Z3maxPiS_:
.text._Z3maxPiS_:
[----:B------:R-:W-:Y:S08]  /*0000*/  LDC R1, c[0x0][0x37c] ;  /* 0x0000df00ff017b82 */ /* 0x000ff00000000800 */
[----:B------:R-:W0:Y:S01]  /*0010*/  LDC.64 R2, c[0x0][0x380] ;  /* 0x0000e000ff027b82 */ /* 0x000e220000000a00 */
[----:B------:R-:W0:Y:S01]  /*0020*/  LDCU.64 UR4, c[0x0][0x358] ;  /* 0x00006b00ff0477ac */ /* 0x000e220008000a00 */
[----:B------:R-:W1:Y:S06]  /*0030*/  S2R R9, SR_TID.X ;  /* 0x0000000000097919 */ /* 0x000e6c0000002100 */
[----:B------:R-:W1:Y:S01]  /*0040*/  LDC.64 R6, c[0x0][0x380] ;  /* 0x0000e000ff067b82 */ /* 0x000e620000000a00 */
[----:B0-----:R-:W2:Y:S07]  /*0050*/  LDG.E R3, desc[UR4][R2.64] ;  /* 0x0000000402037981 */ /* 0x001eae000c1e1900 */
[----:B------:R-:W2:Y:S01]  /*0060*/  LDC.64 R4, c[0x0][0x388] ;  /* 0x0000e200ff047b82 */ /* 0x000ea20000000a00 */
[----:B-1----:R-:W-:Y:S01]  /*0070*/  IMAD.WIDE.U32 R6, R9, 0x4, R6 ;  /* 0x0000000409067825 */ /* 0x002fe200078e0006 */
[----:B--2---:R-:W-:Y:S05]  /*0080*/  STG.E desc[UR4][R4.64], R3 ;  /* 0x0000000304007986 */ /* 0x004fea000c101904 */
[----:B------:R-:W2:Y:S02]  /*0090*/  LDG.E R6, desc[UR4][R6.64] ;  /* 0x0000000406067981 */ /* 0x000ea4000c1e1900 */
[----:B--2---:R-:W-:-:S05]  /*00a0*/  VIMNMX R9, PT, PT, R3, R6, PT ;  /* 0x0000000603097248 */ /* 0x004fca0003fe0100 */
[----:B------:R-:W-:Y:S01]  /*00b0*/  STG.E desc[UR4][R4.64], R9 ;  /* 0x0000000904007986 */ /* 0x000fe2000c101904 */
[----:B------:R-:W-:Y:S05]  /*00c0*/  EXIT ;  /* 0x000000000000794d */ /* 0x000fea0003800000 */
.L_x_0:
[----:B------:R-:W-:-:S00]  /*00d0*/  BRA `(.L_x_0) ;  /* 0xfffffffc00fc7947 */ /* 0x000fc0000383ffff */
[----:B------:R-:W-:-:S00]  /*00e0*/  NOP ;  /* 0x0000000000007918 */ /* 0x000fc00000000000 */
        /* <DEDUP_REMOVED lines=9> */
.L_x_1:


//--------------------- .nv.shared.reserved.0     --------------------------
	.section	.nv.shared.reserved.0,"aw",@nobits
	.weak		__nv_reservedSMEM_offset_0_alias
	.size		__nv_reservedSMEM_offset_0_alias, 0, 64
	.other		__nv_reservedSMEM_offset_0_alias,@"STO_CUDA_RESERVED_SHARED STV_DEFAULT"
__nv_reservedSMEM_offset_0_alias:
	.zero		0
	.zero		64


//--------------------- .nv.constant0._Z3maxPiS_  --------------------------
	.section	.nv.constant0._Z3maxPiS_,"a",@progbits
	.sectionflags	@""
	.align	4
.nv.constant0._Z3maxPiS_:
	.zero		912


//--------------------- SYMBOLS --------------------------

	.type		.nv.reservedSmem.offset0,@object
	.size		.nv.reservedSmem.offset0,0x4
